//
// Generated by NVIDIA NVVM Compiler
//
// Compiler Build ID: CL-36424714
// Cuda compilation tools, release 13.0, V13.0.88
// Based on NVVM 20.0.0
//

.version 9.0
.target sm_100
.address_size 64

	// .globl	_Z14Jacobin_2D_GPUPdS_S_S_

.visible .entry _Z14Jacobin_2D_GPUPdS_S_S_(
	.param .u64 .ptr .align 1 _Z14Jacobin_2D_GPUPdS_S_S__param_0,
	.param .u64 .ptr .align 1 _Z14Jacobin_2D_GPUPdS_S_S__param_1,
	.param .u64 .ptr .align 1 _Z14Jacobin_2D_GPUPdS_S_S__param_2,
	.param .u64 .ptr .align 1 _Z14Jacobin_2D_GPUPdS_S_S__param_3
)
{
	.reg .pred 	%p<4>;
	.reg .b32 	%r<13>;
	.reg .b64 	%rd<22>;
	.reg .b64 	%fd<26>;

	ld.param.u64 	%rd5, [_Z14Jacobin_2D_GPUPdS_S_S__param_0];
	ld.param.u64 	%rd6, [_Z14Jacobin_2D_GPUPdS_S_S__param_1];
	ld.param.u64 	%rd7, [_Z14Jacobin_2D_GPUPdS_S_S__param_2];
	ld.param.u64 	%rd4, [_Z14Jacobin_2D_GPUPdS_S_S__param_3];
	cvta.to.global.u64 	%rd1, %rd6;
	cvta.to.global.u64 	%rd2, %rd5;
	cvta.to.global.u64 	%rd3, %rd7;
	mov.u32 	%r3, %ctaid.x;
	mov.u32 	%r4, %ntid.x;
	mov.u32 	%r5, %tid.x;
	mad.lo.s32 	%r1, %r3, %r4, %r5;
	mul.hi.s32 	%r6, %r1, 274877907;
	shr.u32 	%r7, %r6, 31;
	shr.s32 	%r8, %r6, 6;
	add.s32 	%r9, %r8, %r7;
	mul.lo.s32 	%r10, %r9, 1000;
	sub.s32 	%r11, %r1, %r10;
	add.s32 	%r2, %r1, -1000;
	setp.gt.u32 	%p1, %r2, 998999;
	setp.lt.s32 	%p2, %r11, 1;
	or.pred  	%p3, %p1, %p2;
	@%p3 bra 	$L__BB0_2;
	mul.wide.u32 	%rd8, %r1, 8;
	add.s64 	%rd9, %rd3, %rd8;
	ld.global.f64 	%fd1, [%rd9];
	mul.f64 	%fd2, %fd1, 0d3EB0BE63E60EC380;
	mul.wide.u32 	%rd10, %r2, 8;
	add.s64 	%rd11, %rd2, %rd10;
	ld.global.f64 	%fd3, [%rd11];
	sub.f64 	%fd4, %fd2, %fd3;
	add.s32 	%r12, %r1, -1;
	mul.wide.u32 	%rd12, %r12, 8;
	add.s64 	%rd13, %rd2, %rd12;
	ld.global.f64 	%fd5, [%rd13];
	sub.f64 	%fd6, %fd4, %fd5;
	add.s64 	%rd14, %rd2, %rd8;
	ld.global.f64 	%fd7, [%rd14+8000];
	sub.f64 	%fd8, %fd6, %fd7;
	ld.global.f64 	%fd9, [%rd14+8];
	sub.f64 	%fd10, %fd8, %fd9;
	mul.f64 	%fd11, %fd10, 0d3FD0000000000000;
	add.s64 	%rd15, %rd1, %rd8;
	st.global.f64 	[%rd15], %fd11;
$L__BB0_2:
	cvta.to.global.u64 	%rd16, %rd4;
	bar.sync 	0;
	mul.wide.s32 	%rd17, %r1, 8;
	add.s64 	%rd18, %rd1, %rd17;
	ld.global.f64 	%fd12, [%rd18];
	add.s64 	%rd19, %rd2, %rd17;
	st.global.f64 	[%rd19], %fd12;
	bar.sync 	0;
	ld.global.f64 	%fd13, [%rd19];
	mul.f64 	%fd14, %fd13, 0d4010000000000000;
	ld.global.f64 	%fd15, [%rd19+8];
	sub.f64 	%fd16, %fd14, %fd15;
	ld.global.f64 	%fd17, [%rd19+-8];
	sub.f64 	%fd18, %fd16, %fd17;
	ld.global.f64 	%fd19, [%rd19+8000];
	sub.f64 	%fd20, %fd18, %fd19;
	ld.global.f64 	%fd21, [%rd19+-8000];
	sub.f64 	%fd22, %fd20, %fd21;
	mul.f64 	%fd23, %fd22, 0d412E942200000000;
	add.s64 	%rd20, %rd3, %rd17;
	ld.global.f64 	%fd24, [%rd20];
	sub.f64 	%fd25, %fd23, %fd24;
	add.s64 	%rd21, %rd16, %rd17;
	st.global.f64 	[%rd21], %fd25;
	ret;

}


// ===== COMPILED SASS (sm_100) =====

	.target	sm_100

	.elftype	@"ET_EXEC"


//--------------------- .note.nv.tkinfo           --------------------------
	.section	.note.nv.tkinfo,"",@"SHT_NOTE"
	.sectionflags	@"SHF_NOTE_NV_TKINFO"
	.tkinfo
        /*0018*/ 	.word	0x00000002
        /*0030*/ 	.string	""
        /*0030*/ 	.string	"ptxas"
        /*0030*/ 	.string	"Cuda compilation tools, release 13.0, V13.0.88"
        /*0030*/ 	.string	"Build cuda_13.0.r13.0/compiler.36424714_0"
        /*0030*/ 	.string	"-arch sm_100 -m 64 "



//--------------------- .note.nv.cuinfo           --------------------------
	.section	.note.nv.cuinfo,"",@"SHT_NOTE"
	.sectionflags	@"SHF_NOTE_NV_CUINFO"
        /*0018*/ 	.short	0x0002
        /*001a*/ 	.short	0x0064
        /*001c*/ 	.short	0x0082
	.zero		2


//--------------------- .nv.info                  --------------------------
	.section	.nv.info,"",@"SHT_CUDA_INFO"
	.align	4


	//----- nvinfo : EIATTR_REGCOUNT
	.align		4
        /*0000*/ 	.byte	0x04, 0x2f
        /*0002*/ 	.short	(.L_1 - .L_0)
	.align		4
.L_0:
        /*0004*/ 	.word	index@(_Z14Jacobin_2D_GPUPdS_S_S_)
        /*0008*/ 	.word	0x00000018


	//----- nvinfo : EIATTR_FRAME_SIZE
	.align		4
.L_1:
        /*000c*/ 	.byte	0x04, 0x11
        /*000e*/ 	.short	(.L_3 - .L_2)
	.align		4
.L_2:
        /*0010*/ 	.word	index@(_Z14Jacobin_2D_GPUPdS_S_S_)
        /*0014*/ 	.word	0x00000000


	//----- nvinfo : EIATTR_MIN_STACK_SIZE
	.align		4
.L_3:
        /*0018*/ 	.byte	0x04, 0x12
        /*001a*/ 	.short	(.L_5 - .L_4)
	.align		4
.L_4:
        /*001c*/ 	.word	index@(_Z14Jacobin_2D_GPUPdS_S_S_)
        /*0020*/ 	.word	0x00000000
.L_5:


//--------------------- .nv.compat                --------------------------
	.section	.nv.compat,"",@"SHT_CUDA_COMPAT_INFO"
	.align	4
        /*0000*/ 	.byte	0x02, 0x09, 0x00, 0x00, 0x02, 0x02, 0x01, 0x00, 0x02, 0x05, 0x05, 0x00, 0x03, 0x07, 0x01, 0x01
        /*0010*/ 	.byte	0x02, 0x03, 0x00, 0x00, 0x02, 0x06, 0x01, 0x00, 0x04, 0x0b, 0x08, 0x00, 0x01, 0x00, 0x00, 0x00
        /*0020*/ 	.byte	0x00, 0x00, 0x00, 0x00


//--------------------- .nv.info._Z14Jacobin_2D_GPUPdS_S_S_ --------------------------
	.section	.nv.info._Z14Jacobin_2D_GPUPdS_S_S_,"",@"SHT_CUDA_INFO"
	.sectionflags	@""
	.align	4


	//----- nvinfo : EIATTR_CUDA_API_VERSION
	.align		4
        /*0000*/ 	.byte	0x04, 0x37
        /*0002*/ 	.short	(.L_7 - .L_6)
.L_6:
        /*0004*/ 	.word	0x00000082


	//----- nvinfo : EIATTR_KPARAM_INFO
	.align		4
.L_7:
        /*0008*/ 	.byte	0x04, 0x17
        /*000a*/ 	.short	(.L_9 - .L_8)
.L_8:
        /*000c*/ 	.word	0x00000000
        /*0010*/ 	.short	0x0003
        /*0012*/ 	.short	0x0018
        /*0014*/ 	.byte	0x00, 0xf5, 0x21, 0x00


	//----- nvinfo : EIATTR_KPARAM_INFO
	.align		4
.L_9:
        /*0018*/ 	.byte	0x04, 0x17
        /*001a*/ 	.short	(.L_11 - .L_10)
.L_10:
        /*001c*/ 	.word	0x00000000
        /*0020*/ 	.short	0x0002
        /*0022*/ 	.short	0x0010
        /*0024*/ 	.byte	0x00, 0xf5, 0x21, 0x00


	//----- nvinfo : EIATTR_KPARAM_INFO
	.align		4
.L_11:
        /*0028*/ 	.byte	0x04, 0x17
        /*002a*/ 	.short	(.L_13 - .L_12)
.L_12:
        /*002c*/ 	.word	0x00000000
        /*0030*/ 	.short	0x0001
        /*0032*/ 	.short	0x0008
        /*0034*/ 	.byte	0x00, 0xf5, 0x21, 0x00


	//----- nvinfo : EIATTR_KPARAM_INFO
	.align		4
.L_13:
        /*0038*/ 	.byte	0x04, 0x17
        /*003a*/ 	.short	(.L_15 - .L_14)
.L_14:
        /*003c*/ 	.word	0x00000000
        /*0040*/ 	.short	0x0000
        /*0042*/ 	.short	0x0000
        /*0044*/ 	.byte	0x00, 0xf5, 0x21, 0x00


	//----- nvinfo : EIATTR_SPARSE_MMA_MASK
	.align		4
.L_15:
        /*0048*/ 	.byte	0x03, 0x50
        /*004a*/ 	.short	0x0000


	//----- nvinfo : EIATTR_MAXREG_COUNT
	.align		4
        /*004c*/ 	.byte	0x03, 0x1b
        /*004e*/ 	.short	0x00ff


	//----- nvinfo : EIATTR_NUM_BARRIERS
	.align		4
        /*0050*/ 	.byte	0x02, 0x4c
        /*0052*/ 	.byte	0x01
	.zero		1


	//----- nvinfo : EIATTR_MERCURY_ISA_VERSION
	.align		4
        /*0054*/ 	.byte	0x03, 0x5f
        /*0056*/ 	.short	0x0101


	//----- nvinfo : EIATTR_VRC_CTA_INIT_COUNT
	.align		4
        /*0058*/ 	.byte	0x02, 0x4a
	.zero		1
	.zero		1


	//----- nvinfo : EIATTR_EXIT_INSTR_OFFSETS
	.align		4
        /*005c*/ 	.byte	0x04, 0x1c
        /*005e*/ 	.short	(.L_17 - .L_16)


	//   ....[0]....
.L_16:
        /*0060*/ 	.word	0x00000390


	//----- nvinfo : EIATTR_CBANK_PARAM_SIZE
	.align		4
.L_17:
        /*0064*/ 	.byte	0x03, 0x19
        /*0066*/ 	.short	0x0020


	//----- nvinfo : EIATTR_PARAM_CBANK
	.align		4
        /*0068*/ 	.byte	0x04, 0x0a
        /*006a*/ 	.short	(.L_19 - .L_18)
	.align		4
.L_18:
        /*006c*/ 	.word	index@(.nv.constant0._Z14Jacobin_2D_GPUPdS_S_S_)
        /*0070*/ 	.short	0x0380
        /*0072*/ 	.short	0x0020


	//----- nvinfo : EIATTR_SW_WAR
	.align		4
.L_19:
        /*0074*/ 	.byte	0x04, 0x36
        /*0076*/ 	.short	(.L_21 - .L_20)
.L_20:
        /*0078*/ 	.word	0x00000008
.L_21:


//--------------------- .nv.callgraph             --------------------------
	.section	.nv.callgraph,"",@"SHT_CUDA_CALLGRAPH"
	.align	4
	.sectionentsize	8
	.align		4
        /*0000*/ 	.word	0x00000000
	.align		4
        /*0004*/ 	.word	0xffffffff
	.align		4
        /*0008*/ 	.word	0x00000000
	.align		4
        /*000c*/ 	.word	0xfffffffe
	.align		4
        /*0010*/ 	.word	0x00000000
	.align		4
        /*0014*/ 	.word	0xfffffffd
	.align		4
        /*0018*/ 	.word	0x00000000
	.align		4
        /*001c*/ 	.word	0xfffffffc


//--------------------- .text._Z14Jacobin_2D_GPUPdS_S_S_ --------------------------
	.section	.text._Z14Jacobin_2D_GPUPdS_S_S_,"ax",@progbits
	.align	128
        .global         _Z14Jacobin_2D_GPUPdS_S_S_
        .type           _Z14Jacobin_2D_GPUPdS_S_S_,@function
        .size           _Z14Jacobin_2D_GPUPdS_S_S_,(.L_x_1 - _Z14Jacobin_2D_GPUPdS_S_S_)
        .other          _Z14Jacobin_2D_GPUPdS_S_S_,@"STO_CUDA_ENTRY STV_DEFAULT"
_Z14Jacobin_2D_GPUPdS_S_S_:
.text._Z14Jacobin_2D_GPUPdS_S_S_:
[----:B------:R-:W-:Y:S01]  /*0000*/  LDC R1, c[0x0][0x37c] ;  /* 0x0000df00ff017b82 */ /* 0x000fe20000000800 */
[----:B------:R-:W0:Y:S07]  /*0010*/  S2R R0, SR_TID.X ;  /* 0x0000000000007919 */ /* 0x000e2e0000002100 */
[----:B------:R-:W0:Y:S08]  /*0020*/  S2UR UR4, SR_CTAID.X ;  /* 0x00000000000479c3 */ /* 0x000e300000002500 */
[----:B------:R-:W0:Y:S08]  /*0030*/  LDC R5, c[0x0][0x360] ;  /* 0x0000d800ff057b82 */ /* 0x000e300000000800 */
[----:B------:R-:W1:Y:S01]  /*0040*/  LDC.64 R20, c[0x0][0x388] ;  /* 0x0000e200ff147b82 */ /* 0x000e620000000a00 */
[----:B0-----:R-:W-:Y:S01]  /*0050*/  IMAD R5, R5, UR4, R0 ;  /* 0x0000000405057c24 */ /* 0x001fe2000f8e0200 */
[----:B------:R-:W0:Y:S03]  /*0060*/  LDCU.64 UR4, c[0x0][0x358] ;  /* 0x00006b00ff0477ac */ /* 0x000e260008000a00 */
[C---:B------:R-:W-:Y:S01]  /*0070*/  IMAD.HI R0, R5.reuse, 0x10624dd3, RZ ;  /* 0x10624dd305007827 */ /* 0x040fe200078e02ff */
[----:B------:R-:W-:-:S04]  /*0080*/  IADD3 R9, PT, PT, R5, -0x3e8, RZ ;  /* 0xfffffc1805097810 */ /* 0x000fc80007ffe0ff */
[----:B------:R-:W-:-:S04]  /*0090*/  SHF.R.U32.HI R3, RZ, 0x1f, R0 ;  /* 0x0000001fff037819 */ /* 0x000fc80000011600 */
[----:B------:R-:W-:Y:S02]  /*00a0*/  LEA.HI.SX32 R0, R0, R3, 0x1a ;  /* 0x0000000300007211 */ /* 0x000fe400078fd2ff */
[----:B------:R-:W2:Y:S03]  /*00b0*/  LDC.64 R2, c[0x0][0x380] ;  /* 0x0000e000ff027b82 */ /* 0x000ea60000000a00 */
[----:B------:R-:W-:-:S05]  /*00c0*/  IMAD R0, R0, -0x3e8, R5 ;  /* 0xfffffc1800007824 */ /* 0x000fca00078e0205 */
[----:B------:R-:W-:-:S04]  /*00d0*/  ISETP.GE.AND P0, PT, R0, 0x1, PT ;  /* 0x000000010000780c */ /* 0x000fc80003f06270 */
[----:B------:R-:W-:-:S13]  /*00e0*/  ISETP.GT.U32.OR P0, PT, R9, 0xf3e57, !P0 ;  /* 0x000f3e570900780c */ /* 0x000fda0004704470 */
[----:B------:R-:W3:Y:S01]  /*00f0*/  @!P0 LDC.64 R6, c[0x0][0x390] ;  /* 0x0000e400ff068b82 */ /* 0x000ee20000000a00 */
[----:B--2---:R-:W-:Y:S01]  /*0100*/  @!P0 IMAD.WIDE.U32 R8, R9, 0x8, R2 ;  /* 0x0000000809088825 */ /* 0x004fe200078e0002 */
[----:B------:R-:W-:-:S05]  /*0110*/  @!P0 IADD3 R13, PT, PT, R5, -0x1, RZ ;  /* 0xffffffff050d8810 */ /* 0x000fca0007ffe0ff */
[----:B0-----:R-:W2:Y:S01]  /*0120*/  @!P0 LDG.E.64 R8, desc[UR4][R8.64] ;  /* 0x0000000408088981 */ /* 0x001ea2000c1e1b00 */
[----:B------:R-:W-:-:S06]  /*0130*/  @!P0 IMAD.WIDE.U32 R12, R13, 0x8, R2 ;  /* 0x000000080d0c8825 */ /* 0x000fcc00078e0002 */
[----:B------:R-:W4:Y:S01]  /*0140*/  @!P0 LDG.E.64 R12, desc[UR4][R12.64] ;  /* 0x000000040c0c8981 */ /* 0x000f22000c1e1b00 */
[----:B---3--:R-:W-:-:S06]  /*0150*/  @!P0 IMAD.WIDE.U32 R6, R5, 0x8, R6 ;  /* 0x0000000805068825 */ /* 0x008fcc00078e0006 */
[----:B------:R-:W2:Y:S01]  /*0160*/  @!P0 LDG.E.64 R6, desc[UR4][R6.64] ;  /* 0x0000000406068981 */ /* 0x000ea2000c1e1b00 */
[----:B------:R-:W-:-:S05]  /*0170*/  @!P0 IMAD.WIDE.U32 R14, R5, 0x8, R2 ;  /* 0x00000008050e8825 */ /* 0x000fca00078e0002 */
[----:B------:R-:W3:Y:S04]  /*0180*/  @!P0 LDG.E.64 R16, desc[UR4][R14.64+0x1f40] ;  /* 0x001f40040e108981 */ /* 0x000ee8000c1e1b00 */
[----:B------:R-:W5:Y:S01]  /*0190*/  @!P0 LDG.E.64 R18, desc[UR4][R14.64+0x8] ;  /* 0x000008040e128981 */ /* 0x000f62000c1e1b00 */
[----:B------:R-:W-:Y:S02]  /*01a0*/  @!P0 MOV R10, 0xe60ec380 ;  /* 0xe60ec380000a8802 */ /* 0x000fe40000000f00 */
[----:B------:R-:W-:-:S06]  /*01b0*/  @!P0 MOV R11, 0x3eb0be63 ;  /* 0x3eb0be63000b8802 */ /* 0x000fcc0000000f00 */
[----:B--2---:R-:W-:-:S08]  /*01c0*/  @!P0 DFMA R10, R6, R10, -R8 ;  /* 0x0000000a060a822b */ /* 0x004fd00000000808 */
[----:B----4-:R-:W-:-:S08]  /*01d0*/  @!P0 DADD R10, R10, -R12 ;  /* 0x000000000a0a8229 */ /* 0x010fd0000000080c */
[----:B---3--:R-:W-:-:S08]  /*01e0*/  @!P0 DADD R10, R10, -R16 ;  /* 0x000000000a0a8229 */ /* 0x008fd00000000810 */
[----:B-----5:R-:W-:Y:S01]  /*01f0*/  @!P0 DADD R10, R10, -R18 ;  /* 0x000000000a0a8229 */ /* 0x020fe20000000812 */
[----:B-1----:R-:W-:-:S07]  /*0200*/  @!P0 IMAD.WIDE.U32 R6, R5, 0x8, R20 ;  /* 0x0000000805068825 */ /* 0x002fce00078e0014 */
[----:B------:R-:W-:-:S07]  /*0210*/  @!P0 DMUL R10, R10, 0.25 ;  /* 0x3fd000000a0a8828 */ /* 0x000fce0000000000 */
[----:B------:R0:W-:Y:S01]  /*0220*/  @!P0 STG.E.64 desc[UR4][R6.64], R10 ;  /* 0x0000000a06008986 */ /* 0x0001e2000c101b04 */
[C---:B------:R-:W-:Y:S02]  /*0230*/  IMAD.WIDE R8, R5.reuse, 0x8, R20 ;  /* 0x0000000805087825 */ /* 0x040fe400078e0214 */
[----:B------:R-:W0:Y:S08]  /*0240*/  LDC.64 R20, c[0x0][0x390] ;  /* 0x0000e400ff147b82 */ /* 0x000e300000000a00 */
[----:B------:R-:W-:Y:S06]  /*0250*/  BAR.SYNC.DEFER_BLOCKING 0x0 ;  /* 0x0000000000007b1d */ /* 0x000fec0000010000 */
[----:B------:R-:W2:Y:S01]  /*0260*/  LDG.E.64 R8, desc[UR4][R8.64] ;  /* 0x0000000408087981 */ /* 0x000ea2000c1e1b00 */
[----:B------:R-:W-:-:S04]  /*0270*/  IMAD.WIDE R2, R5, 0x8, R2 ;  /* 0x0000000805027825 */ /* 0x000fc800078e0202 */
[C---:B0-----:R-:W-:Y:S01]  /*0280*/  IMAD.WIDE R10, R5.reuse, 0x8, R20 ;  /* 0x00000008050a7825 */ /* 0x041fe200078e0214 */
[----:B--2---:R0:W-:Y:S01]  /*0290*/  STG.E.64 desc[UR4][R2.64], R8 ;  /* 0x0000000802007986 */ /* 0x0041e2000c101b04 */
[----:B------:R-:W-:Y:S08]  /*02a0*/  BAR.SYNC.DEFER_BLOCKING 0x0 ;  /* 0x0000000000007b1d */ /* 0x000ff00000010000 */
[----:B0-----:R-:W0:Y:S01]  /*02b0*/  LDC.64 R8, c[0x0][0x398] ;  /* 0x0000e600ff087b82 */ /* 0x001e220000000a00 */
[----:B------:R-:W2:Y:S04]  /*02c0*/  LDG.E.64 R12, desc[UR4][R2.64] ;  /* 0x00000004020c7981 */ /* 0x000ea8000c1e1b00 */
[----:B------:R-:W2:Y:S04]  /*02d0*/  LDG.E.64 R14, desc[UR4][R2.64+0x8] ;  /* 0x00000804020e7981 */ /* 0x000ea8000c1e1b00 */
[----:B------:R-:W3:Y:S04]  /*02e0*/  LDG.E.64 R16, desc[UR4][R2.64+-0x8] ;  /* 0xfffff80402107981 */ /* 0x000ee8000c1e1b00 */
[----:B------:R-:W4:Y:S04]  /*02f0*/  LDG.E.64 R18, desc[UR4][R2.64+0x1f40] ;  /* 0x001f400402127981 */ /* 0x000f28000c1e1b00 */
[----:B------:R-:W5:Y:S04]  /*0300*/  LDG.E.64 R6, desc[UR4][R2.64+-0x1f40] ;  /* 0xffe0c00402067981 */ /* 0x000f68000c1e1b00 */
[----:B------:R-:W5:Y:S01]  /*0310*/  LDG.E.64 R10, desc[UR4][R10.64] ;  /* 0x000000040a0a7981 */ /* 0x000f62000c1e1b00 */
[----:B0-----:R-:W-:Y:S01]  /*0320*/  IMAD.WIDE R4, R5, 0x8, R8 ;  /* 0x0000000805047825 */ /* 0x001fe200078e0208 */
[----:B--2---:R-:W-:-:S08]  /*0330*/  DFMA R12, R12, 4, -R14 ;  /* 0x401000000c0c782b */ /* 0x004fd0000000080e */
[----:B---3--:R-:W-:-:S08]  /*0340*/  DADD R12, R12, -R16 ;  /* 0x000000000c0c7229 */ /* 0x008fd00000000810 */
[----:B----4-:R-:W-:-:S08]  /*0350*/  DADD R12, R12, -R18 ;  /* 0x000000000c0c7229 */ /* 0x010fd00000000812 */
[----:B-----5:R-:W-:-:S08]  /*0360*/  DADD R6, R12, -R6 ;  /* 0x000000000c067229 */ /* 0x020fd00000000806 */
[----:B------:R-:W-:-:S07]  /*0370*/  DFMA R6, R6, 1002001, -R10 ;  /* 0x412e94220606782b */ /* 0x000fce000000080a */
[----:B------:R-:W-:Y:S01]  /*0380*/  STG.E.64 desc[UR4][R4.64], R6 ;  /* 0x0000000604007986 */ /* 0x000fe2000c101b04 */
[----:B------:R-:W-:Y:S05]  /*0390*/  EXIT ;  /* 0x000000000000794d */ /* 0x000fea0003800000 */
.L_x_0:
[----:B------:R-:W-:-:S00]  /*03a0*/  BRA `(.L_x_0) ;  /* 0xfffffffc00fc7947 */ /* 0x000fc0000383ffff */
[----:B------:R-:W-:-:S00]  /*03b0*/  NOP ;  /* 0x0000000000007918 */ /* 0x000fc00000000000 */
        /* <DEDUP_REMOVED lines=12> */
.L_x_1:


//--------------------- .nv.shared.reserved.0     --------------------------
	.section	.nv.shared.reserved.0,"aw",@nobits
	.weak		__nv_reservedSMEM_offset_0_alias
	.size		__nv_reservedSMEM_offset_0_alias, 0, 64
	.other		__nv_reservedSMEM_offset_0_alias,@"STO_CUDA_RESERVED_SHARED STV_DEFAULT"
__nv_reservedSMEM_offset_0_alias:
	.zero		0
	.zero		64


//--------------------- .nv.constant0._Z14Jacobin_2D_GPUPdS_S_S_ --------------------------
	.section	.nv.constant0._Z14Jacobin_2D_GPUPdS_S_S_,"a",@progbits
	.sectionflags	@""
	.align	4
.nv.constant0._Z14Jacobin_2D_GPUPdS_S_S_:
	.zero		928


//--------------------- SYMBOLS --------------------------

	.type		.nv.reservedSmem.offset0,@object
	.size		.nv.reservedSmem.offset0,0x4
